//
// Generated by NVIDIA NVVM Compiler
//
// Compiler Build ID: CL-36424714
// Cuda compilation tools, release 13.0, V13.0.88
// Based on NVVM 20.0.0
//

.version 9.0
.target sm_100
.address_size 64

	// .globl	_Z19apply_pivots_kernelP6float2iiPKii

.visible .entry _Z19apply_pivots_kernelP6float2iiPKii(
	.param .u64 .ptr .align 1 _Z19apply_pivots_kernelP6float2iiPKii_param_0,
	.param .u32 _Z19apply_pivots_kernelP6float2iiPKii_param_1,
	.param .u32 _Z19apply_pivots_kernelP6float2iiPKii_param_2,
	.param .u64 .ptr .align 1 _Z19apply_pivots_kernelP6float2iiPKii_param_3,
	.param .u32 _Z19apply_pivots_kernelP6float2iiPKii_param_4
)
{
	.reg .pred 	%p<12>;
	.reg .b32 	%r<14>;
	.reg .b32 	%f<5>;
	.reg .b64 	%rd<14>;

	ld.param.u64 	%rd3, [_Z19apply_pivots_kernelP6float2iiPKii_param_0];
	ld.param.u32 	%r7, [_Z19apply_pivots_kernelP6float2iiPKii_param_1];
	ld.param.u32 	%r8, [_Z19apply_pivots_kernelP6float2iiPKii_param_2];
	ld.param.u64 	%rd4, [_Z19apply_pivots_kernelP6float2iiPKii_param_3];
	ld.param.u32 	%r9, [_Z19apply_pivots_kernelP6float2iiPKii_param_4];
	mov.u32 	%r1, %ctaid.x;
	setp.ge.s32 	%p1, %r1, %r9;
	@%p1 bra 	$L__BB0_4;
	cvta.to.global.u64 	%rd5, %rd4;
	mul.wide.u32 	%rd6, %r1, 4;
	add.s64 	%rd7, %rd5, %rd6;
	ld.global.u32 	%r2, [%rd7];
	add.s32 	%r10, %r2, -1;
	setp.eq.s32 	%p2, %r10, %r1;
	setp.lt.s32 	%p3, %r2, 1;
	or.pred  	%p4, %p3, %p2;
	setp.gt.s32 	%p5, %r2, %r9;
	or.pred  	%p6, %p5, %p4;
	setp.le.s32 	%p7, %r10, %r1;
	or.pred  	%p8, %p7, %p6;
	mov.u32 	%r13, %tid.x;
	setp.ge.s32 	%p9, %r13, %r8;
	or.pred  	%p10, %p8, %p9;
	@%p10 bra 	$L__BB0_4;
	cvta.to.global.u64 	%rd1, %rd3;
	mov.u32 	%r4, %ntid.x;
	cvt.u64.u32 	%rd2, %r2;
$L__BB0_3:
	mul.lo.s32 	%r11, %r13, %r7;
	add.s32 	%r12, %r11, %r1;
	mul.wide.s32 	%rd8, %r12, 8;
	add.s64 	%rd9, %rd1, %rd8;
	ld.global.v2.f32 	{%f1, %f2}, [%rd9];
	cvt.s64.s32 	%rd10, %r11;
	add.s64 	%rd11, %rd10, %rd2;
	shl.b64 	%rd12, %rd11, 3;
	add.s64 	%rd13, %rd1, %rd12;
	ld.global.v2.f32 	{%f3, %f4}, [%rd13+-8];
	st.global.v2.f32 	[%rd9], {%f3, %f4};
	st.global.v2.f32 	[%rd13+-8], {%f1, %f2};
	add.s32 	%r13, %r13, %r4;
	setp.lt.s32 	%p11, %r13, %r8;
	@%p11 bra 	$L__BB0_3;
$L__BB0_4:
	ret;

}


// ===== COMPILED SASS (sm_100) =====

	.target	sm_100

	.elftype	@"ET_EXEC"


//--------------------- .note.nv.tkinfo           --------------------------
	.section	.note.nv.tkinfo,"",@"SHT_NOTE"
	.sectionflags	@"SHF_NOTE_NV_TKINFO"
	.tkinfo
        /*0018*/ 	.word	0x00000002
        /*0030*/ 	.string	""
        /*0030*/ 	.string	"ptxas"
        /*0030*/ 	.string	"Cuda compilation tools, release 13.0, V13.0.88"
        /*0030*/ 	.string	"Build cuda_13.0.r13.0/compiler.36424714_0"
        /*0030*/ 	.string	"-arch sm_100 -m 64 "



//--------------------- .note.nv.cuinfo           --------------------------
	.section	.note.nv.cuinfo,"",@"SHT_NOTE"
	.sectionflags	@"SHF_NOTE_NV_CUINFO"
        /*0018*/ 	.short	0x0002
        /*001a*/ 	.short	0x0064
        /*001c*/ 	.short	0x0082
	.zero		2


//--------------------- .nv.info                  --------------------------
	.section	.nv.info,"",@"SHT_CUDA_INFO"
	.align	4


	//----- nvinfo : EIATTR_REGCOUNT
	.align		4
        /*0000*/ 	.byte	0x04, 0x2f
        /*0002*/ 	.short	(.L_1 - .L_0)
	.align		4
.L_0:
        /*0004*/ 	.word	index@(_Z19apply_pivots_kernelP6float2iiPKii)
        /*0008*/ 	.word	0x00000010


	//----- nvinfo : EIATTR_FRAME_SIZE
	.align		4
.L_1:
        /*000c*/ 	.byte	0x04, 0x11
        /*000e*/ 	.short	(.L_3 - .L_2)
	.align		4
.L_2:
        /*0010*/ 	.word	index@(_Z19apply_pivots_kernelP6float2iiPKii)
        /*0014*/ 	.word	0x00000000


	//----- nvinfo : EIATTR_MIN_STACK_SIZE
	.align		4
.L_3:
        /*0018*/ 	.byte	0x04, 0x12
        /*001a*/ 	.short	(.L_5 - .L_4)
	.align		4
.L_4:
        /*001c*/ 	.word	index@(_Z19apply_pivots_kernelP6float2iiPKii)
        /*0020*/ 	.word	0x00000000
.L_5:


//--------------------- .nv.compat                --------------------------
	.section	.nv.compat,"",@"SHT_CUDA_COMPAT_INFO"
	.align	4
        /*0000*/ 	.byte	0x02, 0x09, 0x00, 0x00, 0x02, 0x02, 0x01, 0x00, 0x02, 0x05, 0x05, 0x00, 0x03, 0x07, 0x01, 0x01
        /*0010*/ 	.byte	0x02, 0x03, 0x00, 0x00, 0x02, 0x06, 0x01, 0x00, 0x04, 0x0b, 0x08, 0x00, 0x09, 0x00, 0x00, 0x00
        /*0020*/ 	.byte	0x00, 0x00, 0x00, 0x00


//--------------------- .nv.info._Z19apply_pivots_kernelP6float2iiPKii --------------------------
	.section	.nv.info._Z19apply_pivots_kernelP6float2iiPKii,"",@"SHT_CUDA_INFO"
	.sectionflags	@""
	.align	4


	//----- nvinfo : EIATTR_CUDA_API_VERSION
	.align		4
        /*0000*/ 	.byte	0x04, 0x37
        /*0002*/ 	.short	(.L_7 - .L_6)
.L_6:
        /*0004*/ 	.word	0x00000082


	//----- nvinfo : EIATTR_KPARAM_INFO
	.align		4
.L_7:
        /*0008*/ 	.byte	0x04, 0x17
        /*000a*/ 	.short	(.L_9 - .L_8)
.L_8:
        /*000c*/ 	.word	0x00000000
        /*0010*/ 	.short	0x0004
        /*0012*/ 	.short	0x0018
        /*0014*/ 	.byte	0x00, 0xf0, 0x11, 0x00


	//----- nvinfo : EIATTR_KPARAM_INFO
	.align		4
.L_9:
        /*0018*/ 	.byte	0x04, 0x17
        /*001a*/ 	.short	(.L_11 - .L_10)
.L_10:
        /*001c*/ 	.word	0x00000000
        /*0020*/ 	.short	0x0003
        /*0022*/ 	.short	0x0010
        /*0024*/ 	.byte	0x00, 0xf5, 0x21, 0x00


	//----- nvinfo : EIATTR_KPARAM_INFO
	.align		4
.L_11:
        /*0028*/ 	.byte	0x04, 0x17
        /*002a*/ 	.short	(.L_13 - .L_12)
.L_12:
        /*002c*/ 	.word	0x00000000
        /*0030*/ 	.short	0x0002
        /*0032*/ 	.short	0x000c
        /*0034*/ 	.byte	0x00, 0xf0, 0x11, 0x00


	//----- nvinfo : EIATTR_KPARAM_INFO
	.align		4
.L_13:
        /*0038*/ 	.byte	0x04, 0x17
        /*003a*/ 	.short	(.L_15 - .L_14)
.L_14:
        /*003c*/ 	.word	0x00000000
        /*0040*/ 	.short	0x0001
        /*0042*/ 	.short	0x0008
        /*0044*/ 	.byte	0x00, 0xf0, 0x11, 0x00


	//----- nvinfo : EIATTR_KPARAM_INFO
	.align		4
.L_15:
        /*0048*/ 	.byte	0x04, 0x17
        /*004a*/ 	.short	(.L_17 - .L_16)
.L_16:
        /*004c*/ 	.word	0x00000000
        /*0050*/ 	.short	0x0000
        /*0052*/ 	.short	0x0000
        /*0054*/ 	.byte	0x00, 0xf5, 0x21, 0x00


	//----- nvinfo : EIATTR_SPARSE_MMA_MASK
	.align		4
.L_17:
        /*0058*/ 	.byte	0x03, 0x50
        /*005a*/ 	.short	0x0000


	//----- nvinfo : EIATTR_MAXREG_COUNT
	.align		4
        /*005c*/ 	.byte	0x03, 0x1b
        /*005e*/ 	.short	0x00ff


	//----- nvinfo : EIATTR_MERCURY_ISA_VERSION
	.align		4
        /*0060*/ 	.byte	0x03, 0x5f
        /*0062*/ 	.short	0x0101


	//----- nvinfo : EIATTR_VRC_CTA_INIT_COUNT
	.align		4
        /*0064*/ 	.byte	0x02, 0x4a
	.zero		1
	.zero		1


	//----- nvinfo : EIATTR_EXIT_INSTR_OFFSETS
	.align		4
        /*0068*/ 	.byte	0x04, 0x1c
        /*006a*/ 	.short	(.L_19 - .L_18)


	//   ....[0]....
.L_18:
        /*006c*/ 	.word	0x00000040


	//   ....[1]....
        /*0070*/ 	.word	0x00000110


	//   ....[2]....
        /*0074*/ 	.word	0x00000240


	//----- nvinfo : EIATTR_CRS_STACK_SIZE
	.align		4
.L_19:
        /*0078*/ 	.byte	0x04, 0x1e
        /*007a*/ 	.short	(.L_21 - .L_20)
.L_20:
        /*007c*/ 	.word	0x00000000


	//----- nvinfo : EIATTR_CBANK_PARAM_SIZE
	.align		4
.L_21:
        /*0080*/ 	.byte	0x03, 0x19
        /*0082*/ 	.short	0x001c


	//----- nvinfo : EIATTR_PARAM_CBANK
	.align		4
        /*0084*/ 	.byte	0x04, 0x0a
        /*0086*/ 	.short	(.L_23 - .L_22)
	.align		4
.L_22:
        /*0088*/ 	.word	index@(.nv.constant0._Z19apply_pivots_kernelP6float2iiPKii)
        /*008c*/ 	.short	0x0380
        /*008e*/ 	.short	0x001c


	//----- nvinfo : EIATTR_SW_WAR
	.align		4
.L_23:
        /*0090*/ 	.byte	0x04, 0x36
        /*0092*/ 	.short	(.L_25 - .L_24)
.L_24:
        /*0094*/ 	.word	0x00000008
.L_25:


//--------------------- .nv.callgraph             --------------------------
	.section	.nv.callgraph,"",@"SHT_CUDA_CALLGRAPH"
	.align	4
	.sectionentsize	8
	.align		4
        /*0000*/ 	.word	0x00000000
	.align		4
        /*0004*/ 	.word	0xffffffff
	.align		4
        /*0008*/ 	.word	0x00000000
	.align		4
        /*000c*/ 	.word	0xfffffffe
	.align		4
        /*0010*/ 	.word	0x00000000
	.align		4
        /*0014*/ 	.word	0xfffffffd
	.align		4
        /*0018*/ 	.word	0x00000000
	.align		4
        /*001c*/ 	.word	0xfffffffc


//--------------------- .text._Z19apply_pivots_kernelP6float2iiPKii --------------------------
	.section	.text._Z19apply_pivots_kernelP6float2iiPKii,"ax",@progbits
	.align	128
        .global         _Z19apply_pivots_kernelP6float2iiPKii
        .type           _Z19apply_pivots_kernelP6float2iiPKii,@function
        .size           _Z19apply_pivots_kernelP6float2iiPKii,(.L_x_2 - _Z19apply_pivots_kernelP6float2iiPKii)
        .other          _Z19apply_pivots_kernelP6float2iiPKii,@"STO_CUDA_ENTRY STV_DEFAULT"
_Z19apply_pivots_kernelP6float2iiPKii:
.text._Z19apply_pivots_kernelP6float2iiPKii:
[----:B------:R-:W-:Y:S01]  /*0000*/  LDC R1, c[0x0][0x37c] ;  /* 0x0000df00ff017b82 */ /* 0x000fe20000000800 */
[----:B------:R-:W0:Y:S01]  /*0010*/  S2R R9, SR_CTAID.X ;  /* 0x0000000000097919 */ /* 0x000e220000002500 */
[----:B------:R-:W0:Y:S02]  /*0020*/  LDCU UR6, c[0x0][0x398] ;  /* 0x00007300ff0677ac */ /* 0x000e240008000800 */
[----:B0-----:R-:W-:-:S13]  /*0030*/  ISETP.GE.AND P0, PT, R9, UR6, PT ;  /* 0x0000000609007c0c */ /* 0x001fda000bf06270 */
[----:B------:R-:W-:Y:S05]  /*0040*/  @P0 EXIT ;  /* 0x000000000000094d */ /* 0x000fea0003800000 */
[----:B------:R-:W0:Y:S01]  /*0050*/  LDC.64 R2, c[0x0][0x390] ;  /* 0x0000e400ff027b82 */ /* 0x000e220000000a00 */
[----:B------:R-:W1:Y:S01]  /*0060*/  LDCU.64 UR4, c[0x0][0x358] ;  /* 0x00006b00ff0477ac */ /* 0x000e620008000a00 */
[----:B------:R-:W2:Y:S01]  /*0070*/  S2R R8, SR_TID.X ;  /* 0x0000000000087919 */ /* 0x000ea20000002100 */
[----:B------:R-:W2:Y:S01]  /*0080*/  LDCU UR7, c[0x0][0x38c] ;  /* 0x00007180ff0777ac */ /* 0x000ea20008000800 */
[----:B0-----:R-:W-:-:S05]  /*0090*/  IMAD.WIDE.U32 R2, R9, 0x4, R2 ;  /* 0x0000000409027825 */ /* 0x001fca00078e0002 */
[----:B-1----:R-:W3:Y:S02]  /*00a0*/  LDG.E R0, desc[UR4][R2.64] ;  /* 0x0000000402007981 */ /* 0x002ee4000c1e1900 */
[----:B---3--:R-:W-:-:S05]  /*00b0*/  VIADD R4, R0, 0xffffffff ;  /* 0xffffffff00047836 */ /* 0x008fca0000000000 */
[----:B------:R-:W-:-:S04]  /*00c0*/  ISETP.NE.AND P0, PT, R4, R9, PT ;  /* 0x000000090400720c */ /* 0x000fc80003f05270 */
[----:B------:R-:W-:-:S04]  /*00d0*/  ISETP.LT.OR P0, PT, R0, 0x1, !P0 ;  /* 0x000000010000780c */ /* 0x000fc80004701670 */
[----:B------:R-:W-:-:S04]  /*00e0*/  ISETP.GT.OR P0, PT, R0, UR6, P0 ;  /* 0x0000000600007c0c */ /* 0x000fc80008704670 */
[----:B------:R-:W-:-:S04]  /*00f0*/  ISETP.LE.OR P0, PT, R4, R9, P0 ;  /* 0x000000090400720c */ /* 0x000fc80000703670 */
[----:B--2---:R-:W-:-:S13]  /*0100*/  ISETP.GE.OR P0, PT, R8, UR7, P0 ;  /* 0x0000000708007c0c */ /* 0x004fda0008706670 */
[----:B------:R-:W-:Y:S05]  /*0110*/  @P0 EXIT ;  /* 0x000000000000094d */ /* 0x000fea0003800000 */
[----:B------:R-:W0:Y:S01]  /*0120*/  LDC.64 R6, c[0x0][0x380] ;  /* 0x0000e000ff067b82 */ /* 0x000e220000000a00 */
[----:B------:R-:W1:Y:S01]  /*0130*/  LDCU UR6, c[0x0][0x360] ;  /* 0x00006c00ff0677ac */ /* 0x000e620008000800 */
[----:B------:R-:W2:Y:S01]  /*0140*/  LDCU UR8, c[0x0][0x388] ;  /* 0x00007100ff0877ac */ /* 0x000ea20008000800 */
[----:B------:R-:W3:Y:S02]  /*0150*/  LDCU.64 UR10, c[0x0][0x380] ;  /* 0x00007000ff0a77ac */ /* 0x000ee40008000a00 */
.L_x_0:
[----:B--2-4-:R-:W-:-:S05]  /*0160*/  IMAD R3, R8, UR8, RZ ;  /* 0x0000000808037c24 */ /* 0x014fca000f8e02ff */
[----:B------:R-:W-:-:S04]  /*0170*/  IADD3 R2, P0, PT, R0, R3, RZ ;  /* 0x0000000300027210 */ /* 0x000fc80007f1e0ff */
[C---:B------:R-:W-:Y:S01]  /*0180*/  LEA.HI.X.SX32 R5, R3.reuse, RZ, 0x1, P0 ;  /* 0x000000ff03057211 */ /* 0x040fe200000f0eff */
[----:B------:R-:W-:Y:S01]  /*0190*/  IMAD.IADD R3, R3, 0x1, R9 ;  /* 0x0000000103037824 */ /* 0x000fe200078e0209 */
[----:B---3--:R-:W-:-:S04]  /*01a0*/  LEA R4, P0, R2, UR10, 0x3 ;  /* 0x0000000a02047c11 */ /* 0x008fc8000f8018ff */
[----:B------:R-:W-:Y:S01]  /*01b0*/  LEA.HI.X R5, R2, UR11, R5, 0x3, P0 ;  /* 0x0000000b02057c11 */ /* 0x000fe200080f1c05 */
[----:B0-----:R-:W-:-:S04]  /*01c0*/  IMAD.WIDE R2, R3, 0x8, R6 ;  /* 0x0000000803027825 */ /* 0x001fc800078e0206 */
[----:B------:R-:W2:Y:S04]  /*01d0*/  LDG.E.64 R12, desc[UR4][R4.64+-0x8] ;  /* 0xfffff804040c7981 */ /* 0x000ea8000c1e1b00 */
[----:B------:R-:W3:Y:S01]  /*01e0*/  LDG.E.64 R10, desc[UR4][R2.64] ;  /* 0x00000004020a7981 */ /* 0x000ee2000c1e1b00 */
[----:B-1----:R-:W-:-:S05]  /*01f0*/  VIADD R8, R8, UR6 ;  /* 0x0000000608087c36 */ /* 0x002fca0008000000 */
[----:B------:R-:W-:Y:S01]  /*0200*/  ISETP.GE.AND P0, PT, R8, UR7, PT ;  /* 0x0000000708007c0c */ /* 0x000fe2000bf06270 */
[----:B--2---:R4:W-:Y:S04]  /*0210*/  STG.E.64 desc[UR4][R2.64], R12 ;  /* 0x0000000c02007986 */ /* 0x0049e8000c101b04 */
[----:B---3--:R4:W-:Y:S08]  /*0220*/  STG.E.64 desc[UR4][R4.64+-0x8], R10 ;  /* 0xfffff80a04007986 */ /* 0x0089f0000c101b04 */
[----:B------:R-:W-:Y:S05]  /*0230*/  @!P0 BRA `(.L_x_0) ;  /* 0xfffffffc00c88947 */ /* 0x000fea000383ffff */
[----:B------:R-:W-:Y:S05]  /*0240*/  EXIT ;  /* 0x000000000000794d */ /* 0x000fea0003800000 */
.L_x_1:
[----:B------:R-:W-:-:S00]  /*0250*/  BRA `(.L_x_1) ;  /* 0xfffffffc00fc7947 */ /* 0x000fc0000383ffff */
[----:B------:R-:W-:-:S00]  /*0260*/  NOP ;  /* 0x0000000000007918 */ /* 0x000fc00000000000 */
        /* <DEDUP_REMOVED lines=9> */
.L_x_2:


//--------------------- .nv.shared.reserved.0     --------------------------
	.section	.nv.shared.reserved.0,"aw",@nobits
	.weak		__nv_reservedSMEM_offset_0_alias
	.size		__nv_reservedSMEM_offset_0_alias, 0, 64
	.other		__nv_reservedSMEM_offset_0_alias,@"STO_CUDA_RESERVED_SHARED STV_DEFAULT"
__nv_reservedSMEM_offset_0_alias:
	.zero		0
	.zero		64


//--------------------- .nv.constant0._Z19apply_pivots_kernelP6float2iiPKii --------------------------
	.section	.nv.constant0._Z19apply_pivots_kernelP6float2iiPKii,"a",@progbits
	.sectionflags	@""
	.align	4
.nv.constant0._Z19apply_pivots_kernelP6float2iiPKii:
	.zero		924


//--------------------- SYMBOLS --------------------------

	.type		.nv.reservedSmem.offset0,@object
	.size		.nv.reservedSmem.offset0,0x4
